	.target	sm_90a

	.elftype	@"ET_EXEC"


//--------------------- .note.nv.tkinfo           --------------------------
	.section	.note.nv.tkinfo,"",@"SHT_NOTE"
	.sectionflags	@"SHF_NOTE_NV_TKINFO"
	.tkinfo
        /*0018*/ 	.word	0x00000002
        /*0030*/ 	.string	""
        /*0030*/ 	.string	"ptxas"
        /*0030*/ 	.string	"Cuda compilation tools, release 13.0, V13.0.88"
        /*0030*/ 	.string	"Build cuda_13.0.r13.0/compiler.36424714_0"
        /*0030*/ 	.string	"-v  -suppress-debug-info  -lineinfo  -arch sm_90a "



//--------------------- .note.nv.cuinfo           --------------------------
	.section	.note.nv.cuinfo,"",@"SHT_NOTE"
	.sectionflags	@"SHF_NOTE_NV_CUINFO"
        /*0018*/ 	.short	0x0002
        /*001a*/ 	.short	0x005a
        /*001c*/ 	.short	0x0082
	.zero		2


//--------------------- .nv.info                  --------------------------
	.section	.nv.info,"",@"SHT_CUDA_INFO"
	.align	4


	//----- nvinfo : EIATTR_REGCOUNT
	.align		4
        /*0000*/ 	.byte	0x04, 0x2f
        /*0002*/ 	.short	(.L_1 - .L_0)
	.align		4
.L_0:
        /*0004*/ 	.word	index@(gluon_mma)
        /*0008*/ 	.word	0x0000007a


	//----- nvinfo : EIATTR_FRAME_SIZE
	.align		4
.L_1:
        /*000c*/ 	.byte	0x04, 0x11
        /*000e*/ 	.short	(.L_3 - .L_2)
	.align		4
.L_2:
        /*0010*/ 	.word	index@(gluon_mma)
        /*0014*/ 	.word	0x00000000


	//----- nvinfo : EIATTR_MIN_STACK_SIZE
	.align		4
.L_3:
        /*0018*/ 	.byte	0x04, 0x12
        /*001a*/ 	.short	(.L_5 - .L_4)
	.align		4
.L_4:
        /*001c*/ 	.word	index@(gluon_mma)
        /*0020*/ 	.word	0x00000000
.L_5:


//--------------------- .nv.compat                --------------------------
	.section	.nv.compat,"",@"SHT_CUDA_COMPAT_INFO"
	.align	4
        /*0000*/ 	.byte	0x02, 0x09, 0x01, 0x00, 0x02, 0x02, 0x04, 0x00, 0x02, 0x05, 0x05, 0x00, 0x03, 0x07, 0x01, 0x01
        /*0010*/ 	.byte	0x02, 0x03, 0x00, 0x00, 0x02, 0x06, 0x01, 0x00, 0x04, 0x0b, 0x08, 0x00, 0x00, 0x00, 0x00, 0x00
        /*0020*/ 	.byte	0x00, 0x00, 0x00, 0x00


//--------------------- .nv.info.gluon_mma        --------------------------
	.section	.nv.info.gluon_mma,"",@"SHT_CUDA_INFO"
	.sectionflags	@""
	.align	4


	//----- nvinfo : EIATTR_CUDA_API_VERSION
	.align		4
        /*0000*/ 	.byte	0x04, 0x37
        /*0002*/ 	.short	(.L_7 - .L_6)
.L_6:
        /*0004*/ 	.word	0x00000082


	//----- nvinfo : EIATTR_KPARAM_INFO
	.align		4
.L_7:
        /*0008*/ 	.byte	0x04, 0x17
        /*000a*/ 	.short	(.L_9 - .L_8)
.L_8:
        /*000c*/ 	.word	0x00000000
        /*0010*/ 	.short	0x0004
        /*0012*/ 	.short	0x0020
        /*0014*/ 	.byte	0x00, 0xf4, 0x21, 0x00


	//----- nvinfo : EIATTR_KPARAM_INFO
	.align		4
.L_9:
        /*0018*/ 	.byte	0x04, 0x17
        /*001a*/ 	.short	(.L_11 - .L_10)
.L_10:
        /*001c*/ 	.word	0x00000000
        /*0020*/ 	.short	0x0003
        /*0022*/ 	.short	0x0018
        /*0024*/ 	.byte	0x00, 0xf4, 0x21, 0x00


	//----- nvinfo : EIATTR_KPARAM_INFO
	.align		4
.L_11:
        /*0028*/ 	.byte	0x04, 0x17
        /*002a*/ 	.short	(.L_13 - .L_12)
.L_12:
        /*002c*/ 	.word	0x00000000
        /*0030*/ 	.short	0x0002
        /*0032*/ 	.short	0x0010
        /*0034*/ 	.byte	0x00, 0xf4, 0x21, 0x00


	//----- nvinfo : EIATTR_KPARAM_INFO
	.align		4
.L_13:
        /*0038*/ 	.byte	0x04, 0x17
        /*003a*/ 	.short	(.L_15 - .L_14)
.L_14:
        /*003c*/ 	.word	0x00000000
        /*0040*/ 	.short	0x0001
        /*0042*/ 	.short	0x0008
        /*0044*/ 	.byte	0x00, 0xf4, 0x21, 0x00


	//----- nvinfo : EIATTR_KPARAM_INFO
	.align		4
.L_15:
        /*0048*/ 	.byte	0x04, 0x17
        /*004a*/ 	.short	(.L_17 - .L_16)
.L_16:
        /*004c*/ 	.word	0x00000000
        /*0050*/ 	.short	0x0000
        /*0052*/ 	.short	0x0000
        /*0054*/ 	.byte	0x00, 0xf4, 0x21, 0x00


	//----- nvinfo : EIATTR_SPARSE_MMA_MASK
	.align		4
.L_17:
        /*0058*/ 	.byte	0x03, 0x50
        /*005a*/ 	.short	0x0000


	//----- nvinfo : EIATTR_MAXREG_COUNT
	.align		4
        /*005c*/ 	.byte	0x03, 0x1b
        /*005e*/ 	.short	0x00ff


	//----- nvinfo : EIATTR_NUM_BARRIERS
	.align		4
        /*0060*/ 	.byte	0x02, 0x4c
        /*0062*/ 	.byte	0x01
	.zero		1


	//----- nvinfo : EIATTR_MERCURY_ISA_VERSION
	.align		4
        /*0064*/ 	.byte	0x03, 0x5f
        /*0066*/ 	.short	0x0101


	//----- nvinfo : EIATTR_EXIT_INSTR_OFFSETS
	.align		4
        /*0068*/ 	.byte	0x04, 0x1c
        /*006a*/ 	.short	(.L_19 - .L_18)


	//   ....[0]....
.L_18:
        /*006c*/ 	.word	0x00001a00


	//----- nvinfo : EIATTR_REQNTID
	.align		4
.L_19:
        /*0070*/ 	.byte	0x04, 0x10
        /*0072*/ 	.short	(.L_21 - .L_20)
.L_20:
        /*0074*/ 	.word	0x00000100
        /*0078*/ 	.word	0x00000001
        /*007c*/ 	.word	0x00000001


	//----- nvinfo : EIATTR_CBANK_PARAM_SIZE
	.align		4
.L_21:
        /*0080*/ 	.byte	0x03, 0x19
        /*0082*/ 	.short	0x0028


	//----- nvinfo : EIATTR_PARAM_CBANK
	.align		4
        /*0084*/ 	.byte	0x04, 0x0a
        /*0086*/ 	.short	(.L_23 - .L_22)
	.align		4
.L_22:
        /*0088*/ 	.word	index@(.nv.constant0.gluon_mma)
        /*008c*/ 	.short	0x0210
        /*008e*/ 	.short	0x0028


	//----- nvinfo : EIATTR_SW_WAR
	.align		4
.L_23:
        /*0090*/ 	.byte	0x04, 0x36
        /*0092*/ 	.short	(.L_25 - .L_24)
.L_24:
        /*0094*/ 	.word	0x00000008
.L_25:


//--------------------- .nv.callgraph             --------------------------
	.section	.nv.callgraph,"",@"SHT_CUDA_CALLGRAPH"
	.align	4
	.sectionentsize	8
	.align		4
        /*0000*/ 	.word	0x00000000
	.align		4
        /*0004*/ 	.word	0xffffffff
	.align		4
        /*0008*/ 	.word	0x00000000
	.align		4
        /*000c*/ 	.word	0xfffffffe
	.align		4
        /*0010*/ 	.word	0x00000000
	.align		4
        /*0014*/ 	.word	0xfffffffd
	.align		4
        /*0018*/ 	.word	0x00000000
	.align		4
        /*001c*/ 	.word	0xfffffffc


//--------------------- .text.gluon_mma           --------------------------
	.section	.text.gluon_mma,"ax",@progbits
	.align	128
        .global         gluon_mma
        .type           gluon_mma,@function
        .size           gluon_mma,(.L_x_1 - gluon_mma)
        .other          gluon_mma,@"STO_CUDA_ENTRY STV_DEFAULT"
gluon_mma:
.text.gluon_mma:
[----:B------:R-:W-:Y:S01]  /*0000*/  LDC R1, c[0x0][0x28] ;  /* 0x00000a00ff017b82 */ /* 0x000fe20000000800 */
[----:B------:R-:W0:Y:S01]  /*0010*/  S2R R4, SR_TID.X ;  /* 0x0000000000047919 */ /* 0x000e220000002100 */
[----:B------:R-:W-:Y:S01]  /*0020*/  ULDC.64 UR4, c[0x0][0x210] ;  /* 0x0000840000047ab9 */ /* 0x000fe20000000a00 */
[----:B------:R-:W-:-:S05]  /*0030*/  ULDC.64 UR10, c[0x0][0x208] ;  /* 0x00008200000a7ab9 */ /* 0x000fca0000000a00 */
[----:B------:R-:W1:Y:S01]  /*0040*/  LDC.64 R32, c[0x0][0x218] ;  /* 0x00008600ff207b82 */ /* 0x000e620000000a00 */
[----:B0-----:R-:W-:-:S04]  /*0050*/  SHF.R.U32.HI R0, RZ, 0x5, R4 ;  /* 0x00000005ff007819 */ /* 0x001fc80000011604 */
[----:B------:R-:W-:-:S04]  /*0060*/  SGXT.U32 R0, R0, 0x3 ;  /* 0x000000030000781a */ /* 0x000fc80000000000 */
[C---:B------:R-:W-:Y:S02]  /*0070*/  LOP3.LUT R117, R0.reuse, 0x8, RZ, 0xfc, !PT ;  /* 0x0000000800757812 */ /* 0x040fe400078efcff */
[C---:B------:R-:W-:Y:S02]  /*0080*/  LOP3.LUT R113, R0.reuse, 0x18, RZ, 0xfc, !PT ;  /* 0x0000001800717812 */ /* 0x040fe400078efcff */
[C---:B------:R-:W-:Y:S01]  /*0090*/  LOP3.LUT R115, R0.reuse, 0x10, RZ, 0xfc, !PT ;  /* 0x0000001000737812 */ /* 0x040fe200078efcff */
[----:B------:R-:W-:Y:S01]  /*00a0*/  IMAD.SHL.U32 R3, R117, 0x10, RZ ;  /* 0x0000001075037824 */ /* 0x000fe200078e00ff */
[----:B------:R-:W-:Y:S01]  /*00b0*/  LOP3.LUT R111, R0, 0x20, RZ, 0xfc, !PT ;  /* 0x00000020006f7812 */ /* 0x000fe200078efcff */
[----:B------:R-:W-:Y:S01]  /*00c0*/  IMAD.SHL.U32 R6, R113, 0x10, RZ ;  /* 0x0000001071067824 */ /* 0x000fe200078e00ff */
[----:B------:R-:W-:Y:S01]  /*00d0*/  LEA R8, P0, R117, UR4, 0x5 ;  /* 0x0000000475087c11 */ /* 0x000fe2000f8028ff */
[----:B------:R-:W-:Y:S01]  /*00e0*/  IMAD.SHL.U32 R5, R115, 0x10, RZ ;  /* 0x0000001073057824 */ /* 0x000fe200078e00ff */
[----:B------:R-:W-:Y:S01]  /*00f0*/  LEA R16, P2, R113, UR4, 0x5 ;  /* 0x0000000471107c11 */ /* 0x000fe2000f8428ff */
[----:B------:R-:W-:Y:S01]  /*0100*/  IMAD.SHL.U32 R7, R111, 0x10, RZ ;  /* 0x000000106f077824 */ /* 0x000fe200078e00ff */
[----:B------:R-:W-:-:S02]  /*0110*/  LEA R2, P1, R115, UR4, 0x5 ;  /* 0x0000000473027c11 */ /* 0x000fc4000f8228ff */
[----:B------:R-:W-:Y:S02]  /*0120*/  LEA R18, P3, R111, UR4, 0x5 ;  /* 0x000000046f127c11 */ /* 0x000fe4000f8628ff */
[----:B------:R-:W-:Y:S02]  /*0130*/  LEA.HI.X R9, R3, UR5, RZ, 0x1, P0 ;  /* 0x0000000503097c11 */ /* 0x000fe400080f0cff */
[----:B------:R-:W-:Y:S02]  /*0140*/  LEA.HI.X R17, R6, UR5, RZ, 0x1, P2 ;  /* 0x0000000506117c11 */ /* 0x000fe400090f0cff */
[----:B------:R-:W-:Y:S02]  /*0150*/  LEA.HI.X R3, R5, UR5, RZ, 0x1, P1 ;  /* 0x0000000505037c11 */ /* 0x000fe400088f0cff */
[----:B------:R-:W-:Y:S02]  /*0160*/  LEA.HI.X R19, R7, UR5, RZ, 0x1, P3 ;  /* 0x0000000507137c11 */ /* 0x000fe400098f0cff */
[----:B------:R-:W-:-:S02]  /*0170*/  LOP3.LUT R6, R4, 0xf, RZ, 0xc0, !PT ;  /* 0x0000000f04067812 */ /* 0x000fc400078ec0ff */
[----:B------:R-:W-:-:S03]  /*0180*/  LOP3.LUT R109, R0, 0x28, RZ, 0xfc, !PT ;  /* 0x00000028006d7812 */ /* 0x000fc600078efcff */
[----:B------:R-:W-:Y:S01]  /*0190*/  IMAD.WIDE.U32 R2, R6, 0x2, R2 ;  /* 0x0000000206027825 */ /* 0x000fe200078e0002 */
[----:B------:R-:W-:-:S03]  /*01a0*/  LOP3.LUT R11, R0, 0x38, RZ, 0xfc, !PT ;  /* 0x00000038000b7812 */ /* 0x000fc600078efcff */
[----:B------:R-:W-:Y:S01]  /*01b0*/  IMAD.WIDE.U32 R18, R6, 0x2, R18 ;  /* 0x0000000206127825 */ /* 0x000fe200078e0012 */
[----:B------:R-:W-:Y:S01]  /*01c0*/  LOP3.LUT R15, R0, 0x40, RZ, 0xfc, !PT ;  /* 0x00000040000f7812 */ /* 0x000fe200078efcff */
[----:B------:R0:W2:Y:S01]  /*01d0*/  LDG.E.U16 R10, desc[UR10][R2.64] ;  /* 0x0000000a020a7981 */ /* 0x0000a2000c1e1500 */
[C---:B------:R-:W-:Y:S01]  /*01e0*/  LEA R20, P0, R109.reuse, UR4, 0x5 ;  /* 0x000000046d147c11 */ /* 0x040fe2000f8028ff */
[----:B------:R-:W-:Y:S02]  /*01f0*/  IMAD.SHL.U32 R5, R109, 0x10, RZ ;  /* 0x000000106d057824 */ /* 0x000fe400078e00ff */
[----:B------:R3:W4:Y:S01]  /*0200*/  LDG.E.U16 R34, desc[UR10][R18.64] ;  /* 0x0000000a12227981 */ /* 0x000722000c1e1500 */
[----:B------:R-:W-:Y:S01]  /*0210*/  LEA R24, P3, R15, UR4, 0x5 ;  /* 0x000000040f187c11 */ /* 0x000fe2000f8628ff */
[----:B------:R-:W-:Y:S01]  /*0220*/  IMAD.WIDE.U32 R8, R6, 0x2, R8 ;  /* 0x0000000206087825 */ /* 0x000fe200078e0008 */
[----:B------:R-:W-:Y:S02]  /*0230*/  LEA.HI.X R21, R5, UR5, RZ, 0x1, P0 ;  /* 0x0000000505157c11 */ /* 0x000fe400080f0cff */
[----:B0-----:R-:W-:Y:S01]  /*0240*/  SHF.L.U32 R2, R11, 0x4, RZ ;  /* 0x000000040b027819 */ /* 0x001fe200000006ff */
[----:B------:R-:W-:Y:S01]  /*0250*/  IMAD.SHL.U32 R3, R15, 0x10, RZ ;  /* 0x000000100f037824 */ /* 0x000fe200078e00ff */
[----:B------:R-:W-:Y:S01]  /*0260*/  LOP3.LUT R99, R0, 0x30, RZ, 0xfc, !PT ;  /* 0x0000003000637812 */ /* 0x000fe200078efcff */
[----:B------:R0:W5:Y:S01]  /*0270*/  LDG.E.U16 R8, desc[UR10][R8.64] ;  /* 0x0000000a08087981 */ /* 0x000162000c1e1500 */
[----:B---3--:R-:W-:Y:S01]  /*0280*/  LEA R18, P2, R11, UR4, 0x5 ;  /* 0x000000040b127c11 */ /* 0x008fe2000f8428ff */
[----:B------:R-:W-:-:S03]  /*0290*/  IMAD.WIDE.U32 R16, R6, 0x2, R16 ;  /* 0x0000000206107825 */ /* 0x000fc600078e0010 */
[----:B------:R-:W-:Y:S02]  /*02a0*/  LEA.HI.X R19, R2, UR5, RZ, 0x1, P2 ;  /* 0x0000000502137c11 */ /* 0x000fe400090f0cff */
[----:B------:R-:W-:Y:S01]  /*02b0*/  LEA.HI.X R25, R3, UR5, RZ, 0x1, P3 ;  /* 0x0000000503197c11 */ /* 0x000fe200098f0cff */
[----:B------:R-:W-:Y:S01]  /*02c0*/  IMAD.WIDE.U32 R2, R6, 0x2, R20 ;  /* 0x0000000206027825 */ /* 0x000fe200078e0014 */
[----:B------:R-:W-:Y:S01]  /*02d0*/  LOP3.LUT R13, R0, 0x48, RZ, 0xfc, !PT ;  /* 0x00000048000d7812 */ /* 0x000fe200078efcff */
[----:B------:R-:W3:Y:S02]  /*02e0*/  LDG.E.U16 R12, desc[UR10][R16.64] ;  /* 0x0000000a100c7981 */ /* 0x000ee4000c1e1500 */
[----:B------:R-:W-:Y:S01]  /*02f0*/  IMAD.WIDE.U32 R20, R6, 0x2, R18 ;  /* 0x0000000206147825 */ /* 0x000fe200078e0012 */
[C---:B------:R-:W-:Y:S01]  /*0300*/  LOP3.LUT R19, R0.reuse, 0x50, RZ, 0xfc, !PT ;  /* 0x0000005000137812 */ /* 0x040fe200078efcff */
[----:B------:R1:W3:Y:S01]  /*0310*/  LDG.E.U16 R18, desc[UR10][R2.64] ;  /* 0x0000000a02127981 */ /* 0x0002e2000c1e1500 */
[C---:B------:R-:W-:Y:S01]  /*0320*/  LEA R22, P1, R99.reuse, UR4, 0x5 ;  /* 0x0000000463167c11 */ /* 0x040fe2000f8228ff */
[----:B------:R-:W-:Y:S01]  /*0330*/  IMAD.SHL.U32 R7, R99, 0x10, RZ ;  /* 0x0000001063077824 */ /* 0x000fe200078e00ff */
[C---:B------:R-:W-:Y:S01]  /*0340*/  LEA R26, P4, R13.reuse, UR4, 0x5 ;  /* 0x000000040d1a7c11 */ /* 0x040fe2000f8828ff */
[----:B0-----:R-:W-:Y:S01]  /*0350*/  IMAD.SHL.U32 R9, R13, 0x10, RZ ;  /* 0x000000100d097824 */ /* 0x001fe200078e00ff */
[----:B------:R-:W-:Y:S01]  /*0360*/  LOP3.LUT R97, R0, 0x60, RZ, 0xfc, !PT ;  /* 0x0000006000617812 */ /* 0x000fe200078efcff */
[----:B------:R-:W3:Y:S01]  /*0370*/  LDG.E.U16 R36, desc[UR10][R20.64] ;  /* 0x0000000a14247981 */ /* 0x000ee2000c1e1500 */
[----:B------:R-:W-:Y:S01]  /*0380*/  LEA.HI.X R23, R7, UR5, RZ, 0x1, P1 ;  /* 0x0000000507177c11 */ /* 0x000fe200088f0cff */
[C---:B-1----:R-:W-:Y:S01]  /*0390*/  IMAD.SHL.U32 R3, R19.reuse, 0x10, RZ ;  /* 0x0000001013037824 */ /* 0x042fe200078e00ff */
[----:B------:R-:W-:Y:S01]  /*03a0*/  LEA R2, P0, R19, UR4, 0x5 ;  /* 0x0000000413027c11 */ /* 0x000fe2000f8028ff */
[----:B------:R-:W-:Y:S01]  /*03b0*/  IMAD.WIDE.U32 R16, R6, 0x2, R22 ;  /* 0x0000000206107825 */ /* 0x000fe200078e0016 */
[----:B------:R-:W-:-:S02]  /*03c0*/  LEA.HI.X R27, R9, UR5, RZ, 0x1, P4 ;  /* 0x00000005091b7c11 */ /* 0x000fc4000a0f0cff */
[----:B------:R-:W-:Y:S02]  /*03d0*/  LEA.HI.X R3, R3, UR5, RZ, 0x1, P0 ;  /* 0x0000000503037c11 */ /* 0x000fe400080f0cff */
[----:B------:R-:W-:Y:S01]  /*03e0*/  LOP3.LUT R9, R0, 0x58, RZ, 0xfc, !PT ;  /* 0x0000005800097812 */ /* 0x000fe200078efcff */
[----:B------:R-:W-:Y:S01]  /*03f0*/  IMAD.WIDE.U32 R22, R6, 0x2, R24 ;  /* 0x0000000206167825 */ /* 0x000fe200078e0018 */
[----:B------:R-:W-:Y:S01]  /*0400*/  LOP3.LUT R5, R0, 0x68, RZ, 0xfc, !PT ;  /* 0x0000006800057812 */ /* 0x000fe200078efcff */
[----:B------:R0:W3:Y:S02]  /*0410*/  LDG.E.U16 R35, desc[UR10][R16.64] ;  /* 0x0000000a10237981 */ /* 0x0000e4000c1e1500 */
[----:B------:R-:W-:Y:S01]  /*0420*/  IMAD.WIDE.U32 R2, R6, 0x2, R2 ;  /* 0x0000000206027825 */ /* 0x000fe200078e0002 */
[----:B------:R-:W-:Y:S01]  /*0430*/  LOP3.LUT R7, R0, 0x70, RZ, 0xfc, !PT ;  /* 0x0000007000077812 */ /* 0x000fe200078efcff */
[----:B------:R1:W3:Y:S02]  /*0440*/  LDG.E.U16 R37, desc[UR10][R22.64] ;  /* 0x0000000a16257981 */ /* 0x0002e4000c1e1500 */
[----:B------:R-:W-:-:S02]  /*0450*/  IMAD.SHL.U32 R14, R9, 0x10, RZ ;  /* 0x00000010090e7824 */ /* 0x000fc400078e00ff */
[----:B------:R-:W-:Y:S01]  /*0460*/  IMAD.WIDE.U32 R24, R6, 0x2, R26 ;  /* 0x0000000206187825 */ /* 0x000fe200078e001a */
[----:B------:R1:W3:Y:S01]  /*0470*/  LDG.E.U16 R39, desc[UR10][R2.64] ;  /* 0x0000000a02277981 */ /* 0x0002e2000c1e1500 */
[----:B0-----:R-:W-:Y:S02]  /*0480*/  LEA R16, P1, R9, UR4, 0x5 ;  /* 0x0000000409107c11 */ /* 0x001fe4000f8228ff */
[C---:B------:R-:W-:Y:S01]  /*0490*/  IMAD.SHL.U32 R21, R97.reuse, 0x10, RZ ;  /* 0x0000001061157824 */ /* 0x040fe200078e00ff */
[----:B------:R-:W-:Y:S01]  /*04a0*/  LEA R20, P0, R97, UR4, 0x5 ;  /* 0x0000000461147c11 */ /* 0x000fe2000f8028ff */
[C---:B-1----:R-:W-:Y:S01]  /*04b0*/  IMAD.SHL.U32 R23, R5.reuse, 0x10, RZ ;  /* 0x0000001005177824 */ /* 0x042fe200078e00ff */
[----:B------:R-:W-:Y:S01]  /*04c0*/  LEA R22, P2, R5, UR4, 0x5 ;  /* 0x0000000405167c11 */ /* 0x000fe2000f8428ff */
[----:B------:R0:W3:Y:S01]  /*04d0*/  LDG.E.U16 R38, desc[UR10][R24.64] ;  /* 0x0000000a18267981 */ /* 0x0000e2000c1e1500 */
[----:B------:R-:W-:Y:S02]  /*04e0*/  LEA.HI.X R17, R14, UR5, RZ, 0x1, P1 ;  /* 0x000000050e117c11 */ /* 0x000fe400088f0cff */
[----:B------:R-:W-:-:S02]  /*04f0*/  LOP3.LUT R3, R0, 0x78, RZ, 0xfc, !PT ;  /* 0x0000007800037812 */ /* 0x000fc400078efcff */
[----:B------:R-:W-:Y:S01]  /*0500*/  LOP3.LUT R119, R4, 0xe0, RZ, 0xc0, !PT ;  /* 0x000000e004777812 */ /* 0x000fe200078ec0ff */
[----:B------:R-:W-:Y:S01]  /*0510*/  IMAD.WIDE.U32 R16, R6, 0x2, R16 ;  /* 0x0000000206107825 */ /* 0x000fe200078e0010 */
[----:B------:R-:W-:Y:S02]  /*0520*/  LEA.HI.X R21, R21, UR5, RZ, 0x1, P0 ;  /* 0x0000000515157c11 */ /* 0x000fe400080f0cff */
[C---:B0-----:R-:W-:Y:S02]  /*0530*/  SHF.L.U32 R25, R7.reuse, 0x4, RZ ;  /* 0x0000000407197819 */ /* 0x041fe400000006ff */
[----:B------:R-:W-:Y:S01]  /*0540*/  LEA R24, P3, R7, UR4, 0x5 ;  /* 0x0000000407187c11 */ /* 0x000fe2000f8628ff */
[----:B------:R-:W-:Y:S01]  /*0550*/  IMAD.SHL.U32 R14, R3, 0x10, RZ ;  /* 0x00000010030e7824 */ /* 0x000fe200078e00ff */
[----:B------:R-:W-:Y:S01]  /*0560*/  LEA.HI.X R23, R23, UR5, RZ, 0x1, P2 ;  /* 0x0000000517177c11 */ /* 0x000fe200090f0cff */
[----:B------:R-:W-:Y:S01]  /*0570*/  IMAD.SHL.U32 R0, R119, 0x4, RZ ;  /* 0x0000000477007824 */ /* 0x000fe200078e00ff */
[----:B------:R-:W-:Y:S01]  /*0580*/  LEA.HI.X R25, R25, UR5, RZ, 0x1, P3 ;  /* 0x0000000519197c11 */ /* 0x000fe200098f0cff */
[----:B------:R-:W-:Y:S01]  /*0590*/  IMAD.SHL.U32 R2, R117, 0x80, RZ ;  /* 0x0000008075027824 */ /* 0x000fe200078e00ff */
[----:B------:R-:W-:Y:S01]  /*05a0*/  IADD3 R26, P0, R119, UR4, RZ ;  /* 0x00000004771a7c10 */ /* 0x000fe2000ff1e0ff */
[----:B------:R0:W3:Y:S01]  /*05b0*/  LDG.E.U16 R16, desc[UR10][R16.64] ;  /* 0x0000000a10107981 */ /* 0x0000e2000c1e1500 */
[----:B------:R-:W-:-:S02]  /*05c0*/  LEA R28, P1, R3, UR4, 0x5 ;  /* 0x00000004031c7c11 */ /* 0x000fc4000f8228ff */
[-C--:B------:R-:W-:Y:S01]  /*05d0*/  LEA R30, P2, R119, R32.reuse, 0x3 ;  /* 0x00000020771e7211 */ /* 0x080fe200078418ff */
[----:B------:R-:W-:Y:S01]  /*05e0*/  IMAD.WIDE.U32 R20, R6, 0x2, R20 ;  /* 0x0000000206147825 */ /* 0x000fe200078e0014 */
[----:B------:R-:W-:Y:S02]  /*05f0*/  LEA R32, P3, R117, R32, 0x8 ;  /* 0x0000002075207211 */ /* 0x000fe400078640ff */
[----:B------:R-:W-:Y:S01]  /*0600*/  LEA.HI.X R29, R14, UR5, RZ, 0x1, P1 ;  /* 0x000000050e1d7c11 */ /* 0x000fe200088f0cff */
[----:B------:R-:W-:Y:S01]  /*0610*/  IMAD.WIDE.U32 R22, R6, 0x2, R22 ;  /* 0x0000000206167825 */ /* 0x000fe200078e0016 */
[-C--:B------:R-:W-:Y:S01]  /*0620*/  LEA.HI.X R31, R0, R33.reuse, RZ, 0x1, P2 ;  /* 0x00000021001f7211 */ /* 0x080fe200010f0cff */
[----:B------:R1:W3:Y:S01]  /*0630*/  LDG.E.U16 R40, desc[UR10][R20.64] ;  /* 0x0000000a14287981 */ /* 0x0002e2000c1e1500 */
[----:B------:R-:W-:Y:S01]  /*0640*/  LEA.HI.X R33, R2, R33, RZ, 0x1, P3 ;  /* 0x0000002102217211 */ /* 0x000fe200018f0cff */
[----:B------:R-:W-:Y:S01]  /*0650*/  IMAD.WIDE.U32 R24, R6, 0x2, R24 ;  /* 0x0000000206187825 */ /* 0x000fe200078e0018 */
[----:B0-----:R-:W-:Y:S01]  /*0660*/  LOP3.LUT R17, R4, 0x1f, RZ, 0xc0, !PT ;  /* 0x0000001f04117812 */ /* 0x001fe200078ec0ff */
[----:B------:R0:W3:Y:S02]  /*0670*/  LDG.E.U16 R41, desc[UR10][R22.64] ;  /* 0x0000000a16297981 */ /* 0x0000e4000c1e1500 */
[----:B------:R-:W-:-:S02]  /*0680*/  IMAD.X R27, RZ, RZ, UR5, P0 ;  /* 0x00000005ff1b7e24 */ /* 0x000fc400080e06ff */
[----:B------:R0:W3:Y:S01]  /*0690*/  LDG.E.U16 R42, desc[UR10][R24.64] ;  /* 0x0000000a182a7981 */ /* 0x0000e2000c1e1500 */
[----:B-1----:R-:W-:-:S04]  /*06a0*/  IMAD.WIDE.U32 R20, R6, 0x2, R26 ;  /* 0x0000000206147825 */ /* 0x002fc800078e001a */
[----:B0-----:R-:W-:Y:S02]  /*06b0*/  IMAD.WIDE.U32 R22, R6, 0x2, R28 ;  /* 0x0000000206167825 */ /* 0x001fe400078e001c */
[----:B------:R0:W3:Y:S02]  /*06c0*/  LDG.E.U16 R20, desc[UR10][R20.64] ;  /* 0x0000000a14147981 */ /* 0x0000e4000c1e1500 */
[C---:B------:R-:W-:Y:S02]  /*06d0*/  IMAD.WIDE.U32 R24, R17.reuse, 0x2, R30 ;  /* 0x0000000211187825 */ /* 0x040fe400078e001e */
[----:B------:R1:W3:Y:S02]  /*06e0*/  LDG.E.U16 R22, desc[UR10][R22.64] ;  /* 0x0000000a16167981 */ /* 0x0002e4000c1e1500 */
[----:B------:R-:W-:Y:S02]  /*06f0*/  IMAD.WIDE.U32 R26, R17, 0x2, R32 ;  /* 0x00000002111a7825 */ /* 0x000fe400078e0020 */
[----:B------:R-:W3:Y:S04]  /*0700*/  LDG.E.U16 R14, desc[UR10][R24.64] ;  /* 0x0000000a180e7981 */ /* 0x000ee8000c1e1500 */
[----:B------:R-:W3:Y:S04]  /*0710*/  LDG.E.U16 R28, desc[UR10][R24.64+0x80] ;  /* 0x0000800a181c7981 */ /* 0x000ee8000c1e1500 */
[----:B------:R-:W3:Y:S04]  /*0720*/  LDG.E.U16 R29, desc[UR10][R26.64] ;  /* 0x0000000a1a1d7981 */ /* 0x000ee8000c1e1500 */
[----:B------:R-:W3:Y:S04]  /*0730*/  LDG.E.U16 R91, desc[UR10][R26.64+0x80] ;  /* 0x0000800a1a5b7981 */ /* 0x000ee8000c1e1500 */
[----:B------:R-:W3:Y:S04]  /*0740*/  LDG.E.U16 R88, desc[UR10][R24.64+0x40] ;  /* 0x0000400a18587981 */ /* 0x000ee8000c1e1500 */
[----:B------:R1:W3:Y:S04]  /*0750*/  LDG.E.U16 R89, desc[UR10][R24.64+0xc0] ;  /* 0x0000c00a18597981 */ /* 0x0002e8000c1e1500 */
[----:B------:R-:W3:Y:S04]  /*0760*/  LDG.E.U16 R90, desc[UR10][R26.64+0x40] ;  /* 0x0000400a1a5a7981 */ /* 0x000ee8000c1e1500 */
[----:B------:R-:W3:Y:S01]  /*0770*/  LDG.E.U16 R92, desc[UR10][R26.64+0xc0] ;  /* 0x0000c00a1a5c7981 */ /* 0x000ee2000c1e1500 */
[----:B------:R-:W1:Y:S01]  /*0780*/  S2UR UR8, SR_CgaCtaId ;  /* 0x00000000000879c3 */ /* 0x000e620000008800 */
[----:B0-----:R-:W-:-:S02]  /*0790*/  LOP3.LUT R21, R4, 0x60, RZ, 0xc0, !PT ;  /* 0x0000006004157812 */ /* 0x001fc400078ec0ff */
[----:B-1----:R-:W-:-:S03]  /*07a0*/  SHF.R.S32.HI R23, RZ, 0x7, R4 ;  /* 0x00000007ff177819 */ /* 0x002fc60000011404 */
[----:B------:R-:W-:Y:S01]  /*07b0*/  IMAD R21, R6, 0x2, R21 ;  /* 0x0000000206157824 */ /* 0x000fe200078e0215 */
[----:B------:R-:W-:Y:S01]  /*07c0*/  SGXT R6, R23, 0x1 ;  /* 0x000000011706781a */ /* 0x000fe20000000200 */
[----:B------:R-:W-:Y:S01]  /*07d0*/  IMAD R23, R17, 0x2, R0 ;  /* 0x0000000211177824 */ /* 0x000fe200078e0200 */
[----:B------:R-:W-:Y:S02]  /*07e0*/  UMOV UR4, 0x400 ;  /* 0x0000040000047882 */ /* 0x000fe40000000000 */
[----:B------:R-:W-:Y:S02]  /*07f0*/  LOP3.LUT R21, R21, 0x90, R6, 0x78, !PT ;  /* 0x0000009015157812 */ /* 0x000fe400078e7806 */
[----:B------:R-:W-:Y:S02]  /*0800*/  SHF.R.U32.HI R6, RZ, 0x1, R119 ;  /* 0x00000001ff067819 */ /* 0x000fe40000011677 */
[----:B------:R-:W-:Y:S02]  /*0810*/  SHF.R.U32.HI R24, RZ, 0x5, R4 ;  /* 0x00000005ff187819 */ /* 0x000fe40000011604 */
[----:B------:R-:W-:Y:S01]  /*0820*/  LOP3.LUT R6, R23, R6, RZ, 0x3c, !PT ;  /* 0x0000000617067212 */ /* 0x000fe200078e3cff */
[----:B------:R-:W-:-:S03]  /*0830*/  ULEA UR8, UR8, UR4, 0x18 ;  /* 0x0000000408087291 */ /* 0x000fc6000f8ec03f */
[----:B------:R-:W-:Y:S02]  /*0840*/  LOP3.LUT R23, R6, 0x40, RZ, 0x3c, !PT ;  /* 0x0000004006177812 */ /* 0x000fe400078e3cff */
[----:B------:R-:W-:Y:S01]  /*0850*/  R2UR UR4, R24 ;  /* 0x00000000180472ca */ /* 0x000fe200000e0000 */
[----:B------:R-:W-:-:S04]  /*0860*/  UIADD3 UR5, UR8, 0x1000, URZ ;  /* 0x0000100008057890 */ /* 0x000fc8000fffe03f */
[----:B------:R-:W-:-:S08]  /*0870*/  USHF.R.U32.HI UR5, URZ, 0x4, UR5 ;  /* 0x000000043f057899 */ /* 0x000fd00008011605 */
[----:B------:R-:W-:-:S04]  /*0880*/  USHF.L.U32 UR4, UR4, 0x5, URZ ;  /* 0x0000000504047899 */ /* 0x000fc8000800063f */
[----:B------:R-:W-:Y:S02]  /*0890*/  ULOP3.LUT UR4, UR4, 0x80, URZ, 0xc0, !UPT ;  /* 0x0000008004047892 */ /* 0x000fe4000f8ec03f */
[----:B------:R-:W-:Y:S02]  /*08a0*/  USGXT.U32 UR5, UR5, 0xe ;  /* 0x0000000e0505789a */ /* 0x000fe40008000000 */
[----:B------:R-:W-:Y:S02]  /*08b0*/  ULEA.HI UR4, UR8, UR4, URZ, 0x1c ;  /* 0x0000000408047291 */ /* 0x000fe4000f8fe03f */
[----:B------:R-:W-:Y:S02]  /*08c0*/  ULOP3.LUT UR6, UR5, 0x800000, URZ, 0xfc, !UPT ;  /* 0x0080000005067892 */ /* 0x000fe4000f8efc3f */
[----:B------:R-:W-:Y:S01]  /*08d0*/  ULOP3.LUT UR4, UR4, 0x3fff, URZ, 0xc0, !UPT ;  /* 0x00003fff04047892 */ /* 0x000fe2000f8ec03f */
[----:B------:R-:W-:Y:S01]  /*08e0*/  UMOV UR7, 0x40000040 ;  /* 0x4000004000077882 */ /* 0x000fe20000000000 */
[----:B------:R-:W-:Y:S01]  /*08f0*/  UMOV UR5, 0xc0000010 ;  /* 0xc000001000057882 */ /* 0x000fe20000000000 */
[----:B--2---:R-:W-:Y:S04]  /*0900*/  STS.U16 [R21+UR8+0x200], R10 ;  /* 0x0002000a15007988 */ /* 0x004fe80008000408 */
[----:B----4-:R-:W-:Y:S04]  /*0910*/  STS.U16 [R21+UR8+0x400], R34 ;  /* 0x0004002215007988 */ /* 0x010fe80008000408 */
[----:B-----5:R-:W-:Y:S04]  /*0920*/  STS.U16 [R21+UR8+0x100], R8 ;  /* 0x0001000815007988 */ /* 0x020fe80008000408 */
[----:B---3--:R-:W-:Y:S04]  /*0930*/  STS.U16 [R21+UR8+0x300], R12 ;  /* 0x0003000c15007988 */ /* 0x008fe80008000408 */
[----:B------:R-:W-:Y:S04]  /*0940*/  STS.U16 [R21+UR8+0x500], R18 ;  /* 0x0005001215007988 */ /* 0x000fe80008000408 */
        /* <DEDUP_REMOVED lines=9> */
[----:B------:R-:W-:Y:S04]  /*09e0*/  STS.U16 [R21+UR8], R20 ;  /* 0x0000001415007988 */ /* 0x000fe80008000408 */
[----:B------:R-:W-:Y:S04]  /*09f0*/  STS.U16 [R21+UR8+0xf00], R22 ;  /* 0x000f001615007988 */ /* 0x000fe80008000408 */
[----:B------:R-:W-:Y:S04]  /*0a00*/  STS.U16 [R6+UR8+0x1000], R14 ;  /* 0x0010000e06007988 */ /* 0x000fe80008000408 */
[----:B------:R-:W-:Y:S04]  /*0a10*/  STS.U16 [R6+UR8+0x1800], R28 ;  /* 0x0018001c06007988 */ /* 0x000fe80008000408 */
[----:B------:R0:W-:Y:S04]  /*0a20*/  STS.U16 [R6+UR8+0x1400], R29 ;  /* 0x0014001d06007988 */ /* 0x0001e80008000408 */
[----:B------:R1:W-:Y:S04]  /*0a30*/  STS.U16 [R6+UR8+0x1c00], R91 ;  /* 0x001c005b06007988 */ /* 0x0003e80008000408 */
[----:B------:R-:W-:Y:S04]  /*0a40*/  STS.U16 [R23+UR8+0x1000], R88 ;  /* 0x0010005817007988 */ /* 0x000fe80008000408 */
[----:B------:R-:W-:Y:S04]  /*0a50*/  STS.U16 [R23+UR8+0x1800], R89 ;  /* 0x0018005917007988 */ /* 0x000fe80008000408 */
[----:B------:R-:W-:Y:S04]  /*0a60*/  STS.U16 [R23+UR8+0x1400], R90 ;  /* 0x0014005a17007988 */ /* 0x000fe80008000408 */
[----:B------:R2:W-:Y:S01]  /*0a70*/  STS.U16 [R23+UR8+0x1c00], R92 ;  /* 0x001c005c17007988 */ /* 0x0005e20008000408 */
[----:B------:R-:W-:Y:S06]  /*0a80*/  BAR.SYNC.DEFER_BLOCKING 0x0 ;  /* 0x0000000000007b1d */ /* 0x000fec0000010000 */
[----:B0-----:R-:W-:-:S06]  /*0a90*/  WARPGROUP.ARRIVE ;  /* 0x00000000000079c5 */ /* 0x001fcc0000000000 */
[----:B------:R-:W-:Y:S01]  /*0aa0*/  HGMMA.64x128x16.F32 R24, gdesc[UR4].tnspB, RZ, !UPT, gsb0 ;  /* 0x41e00000041879f0 */ /* 0x000fe2000c0008ff */
[C---:B-1----:R-:W-:Y:S01]  /*0ab0*/  SHF.L.U32 R6, R4.reuse, 0x5, RZ ;  /* 0x0000000504067819 */ /* 0x042fe200000006ff */
[----:B------:R-:W-:Y:S01]  /*0ac0*/  IMAD.SHL.U32 R21, R4, 0x10, RZ ;  /* 0x0000001004157824 */ /* 0x000fe200078e00ff */
[--C-:B------:R-:W-:Y:S02]  /*0ad0*/  SHF.R.S32.HI R8, RZ, 0x2, R4.reuse ;  /* 0x00000002ff087819 */ /* 0x100fe40000011404 */
[----:B------:R-:W-:Y:S02]  /*0ae0*/  LOP3.LUT R6, R6, 0x60, RZ, 0xc0, !PT ;  /* 0x0000006006067812 */ /* 0x000fe400078ec0ff */
[----:B------:R-:W-:Y:S02]  /*0af0*/  SGXT R8, R8, 0x1 ;  /* 0x000000010808781a */ /* 0x000fe40000000200 */
[----:B--2---:R-:W-:Y:S02]  /*0b00*/  LOP3.LUT R23, R6, 0xf80, R21, 0xf8, !PT ;  /* 0x00000f8006177812 */ /* 0x004fe400078ef815 */
[----:B------:R-:W-:-:S02]  /*0b10*/  SHF.R.S32.HI R10, RZ, 0x5, R4 ;  /* 0x00000005ff0a7819 */ /* 0x000fc40000011404 */
[----:B------:R-:W-:Y:S01]  /*0b20*/  LOP3.LUT R6, R23, 0x4010, R8, 0xf8, !PT ;  /* 0x0000401017067812 */ /* 0x000fe200078ef808 */
[----:B------:R-:W-:Y:S01]  /*0b30*/  IMAD.SHL.U32 R8, R4, 0x200, RZ ;  /* 0x0000020004087824 */ /* 0x000fe200078e00ff */
[----:B------:R-:W-:Y:S02]  /*0b40*/  SGXT R10, R10, 0x1 ;  /* 0x000000010a0a781a */ /* 0x000fe40000000200 */
[----:B------:R-:W-:Y:S02]  /*0b50*/  SHF.L.U32 R4, R4, 0x1, RZ ;  /* 0x0000000104047819 */ /* 0x000fe400000006ff */
[----:B------:R-:W-:Y:S02]  /*0b60*/  LOP3.LUT R8, R8, 0x3000, RZ, 0xc0, !PT ;  /* 0x0000300008087812 */ /* 0x000fe400078ec0ff */
[----:B------:R-:W-:Y:S02]  /*0b70*/  LOP3.LUT R23, R10, 0x4010, RZ, 0xc0, !PT ;  /* 0x000040100a177812 */ /* 0x000fe400078ec0ff */
[----:B------:R-:W-:-:S02]  /*0b80*/  LOP3.LUT R8, R8, 0x70, R21, 0xf8, !PT ;  /* 0x0000007008087812 */ /* 0x000fc400078ef815 */
[----:B------:R-:W-:-:S04]  /*0b90*/  LOP3.LUT R93, R23, 0x180, R4, 0xf8, !PT ;  /* 0x00000180175d7812 */ /* 0x000fc800078ef804 */
[----:B------:R-:W-:Y:S02]  /*0ba0*/  LOP3.LUT R4, R93, R8, RZ, 0x3c, !PT ;  /* 0x000000085d047212 */ /* 0x000fe400078e3cff */
[----:B------:R-:W-:Y:S01]  /*0bb0*/  LOP3.LUT R8, R6, 0x10, RZ, 0x3c, !PT ;  /* 0x0000001006087812 */ /* 0x000fe200078e3cff */
[----:B------:R-:W-:Y:S01]  /*0bc0*/  IMAD.SHL.U32 R10, R113, 0x80, RZ ;  /* 0x00000080710a7824 */ /* 0x000fe200078e00ff */
[----:B------:R-:W-:Y:S02]  /*0bd0*/  WARPGROUP.DEPBAR.LE gsb0, 0x0 ;  /* 0x00008000000079c5 */ /* 0x000fe40000010000 */
[----:B------:R-:W-:Y:S02]  /*0be0*/  IMAD.MOV.U32 R88, RZ, RZ, R24 ;  /* 0x000000ffff587224 */ /* 0x000fe400078e0018 */
[----:B------:R-:W-:Y:S02]  /*0bf0*/  IMAD.MOV.U32 R89, RZ, RZ, R26 ;  /* 0x000000ffff597224 */ /* 0x000fe400078e001a */
[----:B------:R-:W-:-:S02]  /*0c00*/  IMAD.MOV.U32 R90, RZ, RZ, R40 ;  /* 0x000000ffff5a7224 */ /* 0x000fc400078e0028 */
[----:B------:R-:W-:Y:S01]  /*0c10*/  IMAD.MOV.U32 R91, RZ, RZ, R42 ;  /* 0x000000ffff5b7224 */ /* 0x000fe200078e002a */
[----:B------:R-:W-:Y:S01]  /*0c20*/  BAR.SYNC.DEFER_BLOCKING 0x0 ;  /* 0x0000000000007b1d */ /* 0x000fe20000010000 */
[----:B------:R-:W-:Y:S02]  /*0c30*/  IMAD.MOV.U32 R103, RZ, RZ, R43 ;  /* 0x000000ffff677224 */ /* 0x000fe400078e002b */
[----:B------:R-:W-:Y:S02]  /*0c40*/  IMAD.MOV.U32 R23, RZ, RZ, R46 ;  /* 0x000000ffff177224 */ /* 0x000fe400078e002e */
[----:B------:R-:W-:Y:S01]  /*0c50*/  IMAD.MOV.U32 R43, RZ, RZ, R47 ;  /* 0x000000ffff2b7224 */ /* 0x000fe200078e002f */
[----:B------:R-:W-:Y:S01]  /*0c60*/  MOV R101, R27 ;  /* 0x0000001b00657202 */ /* 0x000fe20000000f00 */
[----:B------:R-:W-:Y:S02]  /*0c70*/  IMAD.MOV.U32 R20, RZ, RZ, R28 ;  /* 0x000000ffff147224 */ /* 0x000fe400078e001c */
[----:B------:R-:W-:-:S02]  /*0c80*/  IMAD.MOV.U32 R21, RZ, RZ, R30 ;  /* 0x000000ffff157224 */ /* 0x000fc400078e001e */
[----:B------:R-:W-:Y:S01]  /*0c90*/  IMAD.MOV.U32 R22, RZ, RZ, R44 ;  /* 0x000000ffff167224 */ /* 0x000fe200078e002c */
[----:B------:R-:W-:Y:S01]  /*0ca0*/  MOV R44, R33 ;  /* 0x00000021002c7202 */ /* 0x000fe20000000f00 */
[----:B------:R-:W-:Y:S02]  /*0cb0*/  IMAD.MOV.U32 R92, RZ, RZ, R36 ;  /* 0x000000ffff5c7224 */ /* 0x000fe400078e0024 */
[----:B------:R-:W-:Y:S02]  /*0cc0*/  IMAD.MOV.U32 R93, RZ, RZ, R38 ;  /* 0x000000ffff5d7224 */ /* 0x000fe400078e0026 */
[----:B------:R-:W-:Y:S02]  /*0cd0*/  IMAD.MOV.U32 R94, RZ, RZ, R52 ;  /* 0x000000ffff5e7224 */ /* 0x000fe400078e0034 */
[----:B------:R-:W-:Y:S02]  /*0ce0*/  IMAD.MOV.U32 R95, RZ, RZ, R54 ;  /* 0x000000ffff5f7224 */ /* 0x000fe400078e0036 */
[----:B------:R-:W-:-:S02]  /*0cf0*/  IMAD.MOV.U32 R102, RZ, RZ, R41 ;  /* 0x000000ffff667224 */ /* 0x000fc400078e0029 */
[----:B------:R-:W-:Y:S01]  /*0d00*/  IMAD.MOV.U32 R42, RZ, RZ, R45 ;  /* 0x000000ffff2a7224 */ /* 0x000fe200078e002d */
[----:B------:R0:W-:Y:S01]  /*0d10*/  STS.128 [R6+UR8], R88 ;  /* 0x0000005806007988 */ /* 0x0001e20008000c08 */
[----:B------:R-:W-:Y:S02]  /*0d20*/  IMAD.MOV.U32 R46, RZ, RZ, R49 ;  /* 0x000000ffff2e7224 */ /* 0x000fe400078e0031 */
[----:B------:R-:W-:Y:S01]  /*0d30*/  IMAD.MOV.U32 R47, RZ, RZ, R51 ;  /* 0x000000ffff2f7224 */ /* 0x000fe200078e0033 */
[----:B------:R-:W-:Y:S01]  /*0d40*/  MOV R51, R55 ;  /* 0x0000003700337202 */ /* 0x000fe20000000f00 */
[----:B------:R-:W-:Y:S02]  /*0d50*/  IMAD.MOV.U32 R100, RZ, RZ, R25 ;  /* 0x000000ffff647224 */ /* 0x000fe400078e0019 */
[----:B------:R-:W-:Y:S02]  /*0d60*/  IMAD.MOV.U32 R40, RZ, RZ, R29 ;  /* 0x000000ffff287224 */ /* 0x000fe400078e001d */
[----:B------:R-:W-:-:S02]  /*0d70*/  IMAD.MOV.U32 R41, RZ, RZ, R31 ;  /* 0x000000ffff297224 */ /* 0x000fc400078e001f */
[----:B------:R-:W-:Y:S02]  /*0d80*/  IMAD.MOV.U32 R45, RZ, RZ, R35 ;  /* 0x000000ffff2d7224 */ /* 0x000fe400078e0023 */
[----:B------:R-:W-:Y:S02]  /*0d90*/  IMAD.MOV.U32 R49, RZ, RZ, R39 ;  /* 0x000000ffff317224 */ /* 0x000fe400078e0027 */
[----:B0-----:R-:W-:Y:S01]  /*0da0*/  IMAD.MOV.U32 R88, RZ, RZ, R32 ;  /* 0x000000ffff587224 */ /* 0x001fe200078e0020 */
[----:B------:R-:W-:Y:S01]  /*0db0*/  MOV R90, R48 ;  /* 0x00000030005a7202 */ /* 0x000fe20000000f00 */
[----:B------:R-:W-:Y:S02]  /*0dc0*/  IMAD.MOV.U32 R89, RZ, RZ, R34 ;  /* 0x000000ffff597224 */ /* 0x000fe400078e0022 */
[----:B------:R-:W-:Y:S02]  /*0dd0*/  IMAD.MOV.U32 R91, RZ, RZ, R50 ;  /* 0x000000ffff5b7224 */ /* 0x000fe400078e0032 */
[----:B------:R-:W-:-:S02]  /*0de0*/  IMAD.MOV.U32 R48, RZ, RZ, R37 ;  /* 0x000000ffff307224 */ /* 0x000fc400078e0025 */
[----:B------:R-:W-:Y:S01]  /*0df0*/  IMAD.MOV.U32 R50, RZ, RZ, R53 ;  /* 0x000000ffff327224 */ /* 0x000fe200078e0035 */
[----:B------:R-:W-:Y:S04]  /*0e00*/  STS.128 [R6+UR8+0x1000], R20 ;  /* 0x0010001406007988 */ /* 0x000fe80008000c08 */
[----:B------:R-:W-:Y:S04]  /*0e10*/  STS.128 [R6+UR8+0x2000], R88 ;  /* 0x0020005806007988 */ /* 0x000fe80008000c08 */
[----:B------:R-:W-:Y:S04]  /*0e20*/  STS.128 [R6+UR8+0x3000], R92 ;  /* 0x0030005c06007988 */ /* 0x000fe80008000c08 */
[----:B------:R0:W-:Y:S04]  /*0e30*/  STS.128 [R8+UR8], R100 ;  /* 0x0000006408007988 */ /* 0x0001e80008000c08 */
[----:B------:R-:W-:Y:S04]  /*0e40*/  STS.128 [R8+UR8+0x1000], R40 ;  /* 0x0010002808007988 */ /* 0x000fe80008000c08 */
[----:B------:R-:W-:Y:S04]  /*0e50*/  STS.128 [R8+UR8+0x2000], R44 ;  /* 0x0020002c08007988 */ /* 0x000fe80008000c08 */
[----:B------:R-:W-:Y:S01]  /*0e60*/  STS.128 [R8+UR8+0x3000], R48 ;  /* 0x0030003008007988 */ /* 0x000fe20008000c08 */
[----:B------:R-:W-:Y:S01]  /*0e70*/  BAR.SYNC.DEFER_BLOCKING 0x0 ;  /* 0x0000000000007b1d */ /* 0x000fe20000010000 */
[----:B------:R-:W-:Y:S01]  /*0e80*/  IMAD.MOV.U32 R52, RZ, RZ, R60 ;  /* 0x000000ffff347224 */ /* 0x000fe200078e003c */
[----:B------:R-:W-:Y:S01]  /*0e90*/  MOV R53, R62 ;  /* 0x0000003e00357202 */ /* 0x000fe20000000f00 */
[----:B------:R-:W-:-:S02]  /*0ea0*/  IMAD.MOV.U32 R54, RZ, RZ, R76 ;  /* 0x000000ffff367224 */ /* 0x000fc400078e004c */
[----:B------:R-:W-:-:S03]  /*0eb0*/  IMAD.MOV.U32 R55, RZ, RZ, R78 ;  /* 0x000000ffff377224 */ /* 0x000fc600078e004e */
[----:B0-----:R-:W0:Y:S01]  /*0ec0*/  LDC.64 R100, c[0x0][0x220] ;  /* 0x00008800ff647b82 */ /* 0x001e220000000a00 */
[----:B------:R-:W1:Y:S04]  /*0ed0*/  LDS.128 R20, [R4+UR8] ;  /* 0x0000000804147984 */ /* 0x000e680008000c00 */
[----:B------:R-:W-:Y:S04]  /*0ee0*/  LDS.128 R24, [R4+UR8+0x200] ;  /* 0x0002000804187984 */ /* 0x000fe80008000c00 */
[----:B------:R-:W-:Y:S04]  /*0ef0*/  LDS.128 R28, [R4+UR8+0x400] ;  /* 0x00040008041c7984 */ /* 0x000fe80008000c00 */
[----:B------:R-:W-:Y:S04]  /*0f00*/  LDS.128 R32, [R4+UR8+0x600] ;  /* 0x0006000804207984 */ /* 0x000fe80008000c00 */
[----:B------:R-:W-:Y:S04]  /*0f10*/  LDS.128 R36, [R4+UR8+0x800] ;  /* 0x0008000804247984 */ /* 0x000fe80008000c00 */
[----:B------:R-:W-:Y:S04]  /*0f20*/  LDS.128 R40, [R4+UR8+0xa00] ;  /* 0x000a000804287984 */ /* 0x000fe80008000c00 */
[----:B------:R-:W-:Y:S04]  /*0f30*/  LDS.128 R44, [R4+UR8+0xc00] ;  /* 0x000c0008042c7984 */ /* 0x000fe80008000c00 */
[----:B------:R-:W-:Y:S01]  /*0f40*/  LDS.128 R48, [R4+UR8+0xe00] ;  /* 0x000e000804307984 */ /* 0x000fe20008000c00 */
[----:B------:R-:W-:Y:S01]  /*0f50*/  BAR.SYNC.DEFER_BLOCKING 0x0 ;  /* 0x0000000000007b1d */ /* 0x000fe20000010000 */
[----:B------:R-:W-:Y:S01]  /*0f60*/  IMAD.MOV.U32 R104, RZ, RZ, R56 ;  /* 0x000000ffff687224 */ /* 0x000fe200078e0038 */
[----:B------:R-:W-:Y:S01]  /*0f70*/  MOV R91, R82 ;  /* 0x00000052005b7202 */ /* 0x000fe20000000f00 */
[----:B------:R-:W-:Y:S01]  /*0f80*/  IMAD.MOV.U32 R56, RZ, RZ, R57 ;  /* 0x000000ffff387224 */ /* 0x000fe200078e0039 */
[----:B------:R-:W-:Y:S01]  /*0f90*/  MOV R57, R59 ;  /* 0x0000003b00397202 */ /* 0x000fe20000000f00 */
[----:B------:R-:W-:-:S02]  /*0fa0*/  IMAD.MOV.U32 R60, RZ, RZ, R61 ;  /* 0x000000ffff3c7224 */ /* 0x000fc400078e003d */
[----:B------:R-:W-:Y:S02]  /*0fb0*/  IMAD.MOV.U32 R105, RZ, RZ, R58 ;  /* 0x000000ffff697224 */ /* 0x000fe400078e003a */
[----:B------:R-:W-:Y:S02]  /*0fc0*/  IMAD.MOV.U32 R106, RZ, RZ, R72 ;  /* 0x000000ffff6a7224 */ /* 0x000fe400078e0048 */
[----:B------:R-:W-:Y:S02]  /*0fd0*/  IMAD.MOV.U32 R107, RZ, RZ, R74 ;  /* 0x000000ffff6b7224 */ /* 0x000fe400078e004a */
[----:B------:R-:W-:Y:S02]  /*0fe0*/  IMAD.MOV.U32 R88, RZ, RZ, R64 ;  /* 0x000000ffff587224 */ /* 0x000fe400078e0040 */
[----:B------:R-:W-:Y:S02]  /*0ff0*/  IMAD.MOV.U32 R89, RZ, RZ, R66 ;  /* 0x000000ffff597224 */ /* 0x000fe400078e0042 */
[----:B------:R-:W-:-:S02]  /*1000*/  IMAD.MOV.U32 R90, RZ, RZ, R80 ;  /* 0x000000ffff5a7224 */ /* 0x000fc400078e0050 */
[----:B------:R-:W-:Y:S02]  /*1010*/  IMAD.MOV.U32 R92, RZ, RZ, R68 ;  /* 0x000000ffff5c7224 */ /* 0x000fe400078e0044 */
[----:B------:R-:W-:Y:S02]  /*1020*/  IMAD.MOV.U32 R93, RZ, RZ, R70 ;  /* 0x000000ffff5d7224 */ /* 0x000fe400078e0046 */
[----:B------:R-:W-:Y:S01]  /*1030*/  IMAD.MOV.U32 R94, RZ, RZ, R84 ;  /* 0x000000ffff5e7224 */ /* 0x000fe200078e0054 */
[----:B------:R2:W-:Y:S01]  /*1040*/  STS.128 [R6+UR8+0x1000], R52 ;  /* 0x0010003406007988 */ /* 0x0005e20008000c08 */
[----:B------:R-:W-:Y:S02]  /*1050*/  IMAD.MOV.U32 R95, RZ, RZ, R86 ;  /* 0x000000ffff5f7224 */ /* 0x000fe400078e0056 */
[----:B------:R-:W-:Y:S01]  /*1060*/  IMAD.MOV.U32 R61, RZ, RZ, R63 ;  /* 0x000000ffff3d7224 */ /* 0x000fe200078e003f */
[----:B------:R-:W-:Y:S01]  /*1070*/  MOV R63, R79 ;  /* 0x0000004f003f7202 */ /* 0x000fe20000000f00 */
[----:B------:R-:W-:-:S02]  /*1080*/  IMAD.MOV.U32 R58, RZ, RZ, R73 ;  /* 0x000000ffff3a7224 */ /* 0x000fc400078e0049 */
[----:B------:R-:W-:Y:S02]  /*1090*/  IMAD.MOV.U32 R59, RZ, RZ, R75 ;  /* 0x000000ffff3b7224 */ /* 0x000fe400078e004b */
[----:B------:R-:W-:Y:S02]  /*10a0*/  IMAD.MOV.U32 R62, RZ, RZ, R77 ;  /* 0x000000ffff3e7224 */ /* 0x000fe400078e004d */
[----:B------:R-:W-:Y:S02]  /*10b0*/  IMAD.MOV.U32 R64, RZ, RZ, R69 ;  /* 0x000000ffff407224 */ /* 0x000fe400078e0045 */
[----:B------:R-:W-:Y:S02]  /*10c0*/  IMAD.MOV.U32 R66, RZ, RZ, R85 ;  /* 0x000000ffff427224 */ /* 0x000fe400078e0055 */
[----:B--2---:R-:W-:Y:S01]  /*10d0*/  IMAD.MOV.U32 R52, RZ, RZ, R65 ;  /* 0x000000ffff347224 */ /* 0x004fe200078e0041 */
[----:B------:R-:W-:Y:S01]  /*10e0*/  MOV R65, R71 ;  /* 0x0000004700417202 */ /* 0x000fe20000000f00 */
[----:B------:R-:W-:-:S02]  /*10f0*/  IMAD.MOV.U32 R53, RZ, RZ, R67 ;  /* 0x000000ffff357224 */ /* 0x000fc400078e0043 */
[----:B------:R-:W-:Y:S02]  /*1100*/  IMAD.MOV.U32 R54, RZ, RZ, R81 ;  /* 0x000000ffff367224 */ /* 0x000fe400078e0051 */
[----:B------:R-:W-:Y:S02]  /*1110*/  IMAD.MOV.U32 R55, RZ, RZ, R83 ;  /* 0x000000ffff377224 */ /* 0x000fe400078e0053 */
[----:B------:R-:W-:Y:S01]  /*1120*/  IMAD.MOV.U32 R67, RZ, RZ, R87 ;  /* 0x000000ffff437224 */ /* 0x000fe200078e0057 */
[----:B------:R-:W-:Y:S04]  /*1130*/  STS.128 [R6+UR8], R104 ;  /* 0x0000006806007988 */ /* 0x000fe80008000c08 */
[----:B------:R-:W-:Y:S04]  /*1140*/  STS.128 [R6+UR8+0x2000], R88 ;  /* 0x0020005806007988 */ /* 0x000fe80008000c08 */
[----:B------:R-:W-:Y:S04]  /*1150*/  STS.128 [R6+UR8+0x3000], R92 ;  /* 0x0030005c06007988 */ /* 0x000fe80008000c08 */
[----:B------:R0:W-:Y:S04]  /*1160*/  STS.128 [R8+UR8], R56 ;  /* 0x0000003808007988 */ /* 0x0001e80008000c08 */
[----:B------:R-:W-:Y:S04]  /*1170*/  STS.128 [R8+UR8+0x1000], R60 ;  /* 0x0010003c08007988 */ /* 0x000fe80008000c08 */
[----:B------:R2:W-:Y:S04]  /*1180*/  STS.128 [R8+UR8+0x2000], R52 ;  /* 0x0020003408007988 */ /* 0x0005e80008000c08 */
[----:B------:R3:W-:Y:S01]  /*1190*/  STS.128 [R8+UR8+0x3000], R64 ;  /* 0x0030004008007988 */ /* 0x0007e20008000c08 */
[----:B------:R-:W-:Y:S01]  /*11a0*/  BAR.SYNC.DEFER_BLOCKING 0x0 ;  /* 0x0000000000007b1d */ /* 0x000fe20000010000 */
[-C--:B0-----:R-:W-:Y:S01]  /*11b0*/  LEA R58, P5, R113, R100.reuse, 0x9 ;  /* 0x00000064713a7211 */ /* 0x081fe200078a48ff */
[C---:B------:R-:W-:Y:S01]  /*11c0*/  IMAD.SHL.U32 R12, R111.reuse, 0x80, RZ ;  /* 0x000000806f0c7824 */ /* 0x040fe200078e00ff */
[----:B------:R-:W-:-:S02]  /*11d0*/  LEA R18, P6, R111, R100, 0x9 ;  /* 0x000000646f127211 */ /* 0x000fc400078c48ff */
[-C--:B--2---:R-:W-:Y:S01]  /*11e0*/  LEA R52, P3, R117, R100.reuse, 0x9 ;  /* 0x0000006475347211 */ /* 0x084fe200078648ff */
[C---:B------:R-:W-:Y:S01]  /*11f0*/  IMAD.SHL.U32 R54, R19.reuse, 0x80, RZ ;  /* 0x0000008013367824 */ /* 0x040fe200078e00ff */
[-C--:B------:R-:W-:Y:S02]  /*1200*/  LEA.HI.X R59, R10, R101.reuse, RZ, 0x2, P5 ;  /* 0x000000650a3b7211 */ /* 0x080fe400028f14ff */
[-C--:B------:R-:W-:Y:S02]  /*1210*/  LEA.HI.X R53, R2, R101.reuse, RZ, 0x2, P3 ;  /* 0x0000006502357211 */ /* 0x080fe400018f14ff */
[----:B------:R-:W-:Y:S02]  /*1220*/  LEA R2, P5, R19, R100, 0x9 ;  /* 0x0000006413027211 */ /* 0x000fe400078a48ff */
[----:B---3--:R-:W-:Y:S02]  /*1230*/  SHF.L.U32 R8, R9, 0x7, RZ ;  /* 0x0000000709087819 */ /* 0x008fe400000006ff */
[----:B------:R-:W-:-:S02]  /*1240*/  LEA.HI.X R19, R12, R101, RZ, 0x2, P6 ;  /* 0x000000650c137211 */ /* 0x000fc400030f14ff */
[-C--:B------:R-:W-:Y:S01]  /*1250*/  LEA R70, P6, R9, R100.reuse, 0x9 ;  /* 0x0000006409467211 */ /* 0x080fe200078c48ff */
[C---:B------:R-:W-:Y:S01]  /*1260*/  IMAD.SHL.U32 R76, R11.reuse, 0x80, RZ ;  /* 0x000000800b4c7824 */ /* 0x040fe200078e00ff */
[-C--:B------:R-:W-:Y:S02]  /*1270*/  LEA R64, P2, R11, R100.reuse, 0x9 ;  /* 0x000000640b407211 */ /* 0x080fe400078448ff */
[-C--:B------:R-:W-:Y:S02]  /*1280*/  LEA.HI.X R71, R8, R101.reuse, RZ, 0x2, P6 ;  /* 0x0000006508477211 */ /* 0x080fe400030f14ff */
[-C--:B------:R-:W-:Y:S01]  /*1290*/  LEA R68, P0, R119, R100.reuse, 0x4 ;  /* 0x0000006477447211 */ /* 0x080fe200078020ff */
[----:B------:R-:W0:Y:S01]  /*12a0*/  LDS.128 R8, [R4+UR8] ;  /* 0x0000000804087984 */ /* 0x000e220008000c00 */
[----:B------:R-:W-:Y:S02]  /*12b0*/  IMAD.SHL.U32 R16, R99, 0x80, RZ ;  /* 0x0000008063107824 */ /* 0x000fe400078e00ff */
[-C--:B------:R-:W-:Y:S01]  /*12c0*/  LEA.HI.X R69, R0, R101.reuse, RZ, 0x2, P0 ;  /* 0x0000006500457211 */ /* 0x080fe200000f14ff */
[----:B------:R-:W-:Y:S01]  /*12d0*/  IMAD.SHL.U32 R0, R115, 0x80, RZ ;  /* 0x0000008073007824 */ /* 0x000fe200078e00ff */
[----:B------:R-:W-:Y:S01]  /*12e0*/  SHF.L.U32 R14, R109, 0x7, RZ ;  /* 0x000000076d0e7819 */ /* 0x000fe200000006ff */
[----:B------:R-:W-:Y:S01]  /*12f0*/  IMAD.SHL.U32 R78, R15, 0x80, RZ ;  /* 0x000000800f4e7824 */ /* 0x000fe200078e00ff */
[-C--:B------:R-:W-:Y:S01]  /*1300*/  LEA R56, P4, R115, R100.reuse, 0x9 ;  /* 0x0000006473387211 */ /* 0x080fe200078848ff */
[----:B------:R-:W-:Y:S01]  /*1310*/  IMAD.SHL.U32 R80, R13, 0x80, RZ ;  /* 0x000000800d507824 */ /* 0x000fe200078e00ff */
[-C--:B------:R-:W-:Y:S01]  /*1320*/  LEA R60, P0, R109, R100.reuse, 0x9 ;  /* 0x000000646d3c7211 */ /* 0x080fe200078048ff */
[----:B------:R-:W-:Y:S01]  /*1330*/  IMAD.SHL.U32 R82, R97, 0x80, RZ ;  /* 0x0000008061527824 */ /* 0x000fe200078e00ff */
[-C--:B------:R-:W-:Y:S01]  /*1340*/  LEA R62, P1, R99, R100.reuse, 0x9 ;  /* 0x00000064633e7211 */ /* 0x080fe200078248ff */
[----:B------:R-:W-:Y:S01]  /*1350*/  IMAD.SHL.U32 R84, R5, 0x80, RZ ;  /* 0x0000008005547824 */ /* 0x000fe200078e00ff */
[----:B------:R-:W-:Y:S01]  /*1360*/  LEA R6, P3, R15, R100, 0x9 ;  /* 0x000000640f067211 */ /* 0x000fe200078648ff */
[----:B------:R-:W-:Y:S01]  /*1370*/  IMAD.SHL.U32 R86, R7, 0x80, RZ ;  /* 0x0000008007567824 */ /* 0x000fe200078e00ff */
[-C--:B------:R-:W-:Y:S01]  /*1380*/  LEA.HI.X R65, R76, R101.reuse, RZ, 0x2, P2 ;  /* 0x000000654c417211 */ /* 0x080fe200010f14ff */
[----:B------:R-:W-:Y:S01]  /*1390*/  LDS.128 R92, [R4+UR8+0xc00] ;  /* 0x000c0008045c7984 */ /* 0x000fe20008000c00 */
[-C--:B------:R-:W-:Y:S01]  /*13a0*/  LEA.HI.X R57, R0, R101.reuse, RZ, 0x2, P4 ;  /* 0x0000006500397211 */ /* 0x080fe200020f14ff */
[----:B------:R-:W-:Y:S01]  /*13b0*/  IMAD.SHL.U32 R0, R3, 0x80, RZ ;  /* 0x0000008003007824 */ /* 0x000fe200078e00ff */
[----:B------:R-:W-:-:S02]  /*13c0*/  LEA.HI.X R61, R14, R101, RZ, 0x2, P0 ;  /* 0x000000650e3d7211 */ /* 0x000fc400000f14ff */
[-C--:B------:R-:W-:Y:S02]  /*13d0*/  LEA.HI.X R63, R16, R101.reuse, RZ, 0x2, P1 ;  /* 0x00000065103f7211 */ /* 0x080fe400008f14ff */
[-C--:B------:R-:W-:Y:S02]  /*13e0*/  LEA R76, P2, R7, R100.reuse, 0x9 ;  /* 0x00000064074c7211 */ /* 0x080fe400078448ff */
[-C--:B------:R-:W-:Y:S02]  /*13f0*/  LEA R66, P4, R13, R100.reuse, 0x9 ;  /* 0x000000640d427211 */ /* 0x080fe400078848ff */
[-C--:B------:R-:W-:Y:S01]  /*1400*/  LEA R72, P0, R97, R100.reuse, 0x9 ;  /* 0x0000006461487211 */ /* 0x080fe200078048ff */
[----:B------:R-:W2:Y:S01]  /*1410*/  LDS.128 R12, [R4+UR8+0x200] ;  /* 0x00020008040c7984 */ /* 0x000ea20008000c00 */
[----:B------:R-:W-:Y:S02]  /*1420*/  LEA R74, P1, R5, R100, 0x9 ;  /* 0x00000064054a7211 */ /* 0x000fe400078248ff */
[----:B------:R-:W-:-:S02]  /*1430*/  LEA.HI.X R7, R78, R101, RZ, 0x2, P3 ;  /* 0x000000654e077211 */ /* 0x000fc400018f14ff */
[----:B------:R-:W-:Y:S02]  /*1440*/  LEA R100, P3, R3, R100, 0x9 ;  /* 0x0000006403647211 */ /* 0x000fe400078648ff */
[-C--:B------:R-:W-:Y:S02]  /*1450*/  LEA.HI.X R67, R80, R101.reuse, RZ, 0x2, P4 ;  /* 0x0000006550437211 */ /* 0x080fe400020f14ff */
[-C--:B------:R-:W-:Y:S02]  /*1460*/  LEA.HI.X R3, R54, R101.reuse, RZ, 0x2, P5 ;  /* 0x0000006536037211 */ /* 0x080fe400028f14ff */
[-C--:B------:R-:W-:Y:S02]  /*1470*/  LEA.HI.X R73, R82, R101.reuse, RZ, 0x2, P0 ;  /* 0x0000006552497211 */ /* 0x080fe400000f14ff */
[-C--:B------:R-:W-:Y:S02]  /*1480*/  LEA.HI.X R75, R84, R101.reuse, RZ, 0x2, P1 ;  /* 0x00000065544b7211 */ /* 0x080fe400008f14ff */
[-C--:B------:R-:W-:Y:S01]  /*1490*/  LEA.HI.X R77, R86, R101.reuse, RZ, 0x2, P2 ;  /* 0x00000065564d7211 */ /* 0x080fe200010f14ff */
[C---:B------:R-:W-:Y:S01]  /*14a0*/  IMAD.WIDE.U32 R78, R17.reuse, 0x4, R52 ;  /* 0x00000004114e7825 */ /* 0x040fe200078e0034 */
[----:B------:R-:W-:Y:S01]  /*14b0*/  LEA.HI.X R101, R0, R101, RZ, 0x2, P3 ;  /* 0x0000006500657211 */ /* 0x000fe200018f14ff */
[----:B------:R-:W3:Y:S02]  /*14c0*/  LDS.128 R52, [R4+UR8+0x400] ;  /* 0x0004000804347984 */ /* 0x000ee40008000c00 */
[----:B------:R-:W-:-:S04]  /*14d0*/  IMAD.WIDE.U32 R80, R17, 0x4, R56 ;  /* 0x0000000411507825 */ /* 0x000fc800078e0038 */
[C---:B------:R-:W-:Y:S02]  /*14e0*/  IMAD.WIDE.U32 R82, R17.reuse, 0x4, R58 ;  /* 0x0000000411527825 */ /* 0x040fe400078e003a */
[----:B------:R-:W4:Y:S02]  /*14f0*/  LDS.128 R56, [R4+UR8+0x600] ;  /* 0x0006000804387984 */ /* 0x000f240008000c00 */
[----:B------:R-:W-:-:S04]  /*1500*/  IMAD.WIDE.U32 R68, R17, 0x4, R68 ;  /* 0x0000000411447825 */ /* 0x000fc800078e0044 */
[----:B------:R-:W-:-:S04]  /*1510*/  IMAD.WIDE.U32 R84, R17, 0x4, R18 ;  /* 0x0000000411547825 */ /* 0x000fc800078e0012 */
[----:B------:R-:W-:-:S04]  /*1520*/  IMAD.WIDE.U32 R86, R17, 0x4, R60 ;  /* 0x0000000411567825 */ /* 0x000fc800078e003c */
[C---:B------:R-:W-:Y:S02]  /*1530*/  IMAD.WIDE.U32 R88, R17.reuse, 0x4, R62 ;  /* 0x0000000411587825 */ /* 0x040fe400078e003e */
[----:B------:R-:W-:Y:S02]  /*1540*/  LDS.128 R60, [R4+UR8+0xa00] ;  /* 0x000a0008043c7984 */ /* 0x000fe40008000c00 */
[----:B------:R-:W-:-:S04]  /*1550*/  IMAD.WIDE.U32 R64, R17, 0x4, R64 ;  /* 0x0000000411407825 */ /* 0x000fc800078e0040 */
[----:B------:R-:W-:-:S04]  /*1560*/  IMAD.WIDE.U32 R6, R17, 0x4, R6 ;  /* 0x0000000411067825 */ /* 0x000fc800078e0006 */
[----:B------:R-:W-:-:S04]  /*1570*/  IMAD.WIDE.U32 R66, R17, 0x4, R66 ;  /* 0x0000000411427825 */ /* 0x000fc800078e0042 */
[----:B------:R-:W-:-:S04]  /*1580*/  IMAD.WIDE.U32 R2, R17, 0x4, R2 ;  /* 0x0000000411027825 */ /* 0x000fc800078e0002 */
[----:B------:R-:W-:-:S04]  /*1590*/  IMAD.WIDE.U32 R70, R17, 0x4, R70 ;  /* 0x0000000411467825 */ /* 0x000fc800078e0046 */
[----:B------:R-:W-:-:S04]  /*15a0*/  IMAD.WIDE.U32 R72, R17, 0x4, R72 ;  /* 0x0000000411487825 */ /* 0x000fc800078e0048 */
[----:B------:R-:W-:-:S04]  /*15b0*/  IMAD.WIDE.U32 R74, R17, 0x4, R74 ;  /* 0x00000004114a7825 */ /* 0x000fc800078e004a */
[----:B------:R-:W-:-:S04]  /*15c0*/  IMAD.WIDE.U32 R76, R17, 0x4, R76 ;  /* 0x00000004114c7825 */ /* 0x000fc800078e004c */
[----:B------:R-:W-:Y:S02]  /*15d0*/  IMAD.WIDE.U32 R100, R17, 0x4, R100 ;  /* 0x0000000411647825 */ /* 0x000fe400078e0064 */
[----:B------:R-:W5:Y:S04]  /*15e0*/  LDS.128 R16, [R4+UR8+0x800] ;  /* 0x0008000804107984 */ /* 0x000f680008000c00 */
[----:B-1----:R-:W-:Y:S04]  /*15f0*/  STG.E desc[UR10][R68.64], R20 ;  /* 0x0000001444007986 */ /* 0x002fe8000c10190a */
[----:B------:R-:W-:Y:S04]  /*1600*/  STG.E desc[UR10][R68.64+0x80], R22 ;  /* 0x0000801644007986 */ /* 0x000fe8000c10190a */
[----:B0-----:R-:W-:Y:S04]  /*1610*/  STG.E desc[UR10][R68.64+0x100], R8 ;  /* 0x0001000844007986 */ /* 0x001fe8000c10190a */
[----:B------:R-:W-:Y:S04]  /*1620*/  STG.E desc[UR10][R68.64+0x180], R10 ;  /* 0x0001800a44007986 */ /* 0x000fe8000c10190a */
[----:B------:R-:W-:Y:S04]  /*1630*/  STG.E desc[UR10][R78.64+0x100], R9 ;  /* 0x000100094e007986 */ /* 0x000fe8000c10190a */
[----:B------:R-:W-:Y:S04]  /*1640*/  STG.E desc[UR10][R78.64+0x180], R11 ;  /* 0x0001800b4e007986 */ /* 0x000fe8000c10190a */
[----:B------:R-:W0:Y:S04]  /*1650*/  LDS.128 R8, [R4+UR8+0xe00] ;  /* 0x000e000804087984 */ /* 0x000e280008000c00 */
[----:B------:R-:W-:Y:S04]  /*1660*/  STG.E desc[UR10][R78.64], R21 ;  /* 0x000000154e007986 */ /* 0x000fe8000c10190a */
[----:B------:R-:W-:Y:S04]  /*1670*/  STG.E desc[UR10][R78.64+0x80], R23 ;  /* 0x000080174e007986 */ /* 0x000fe8000c10190a */
[----:B------:R-:W-:Y:S04]  /*1680*/  STG.E desc[UR10][R80.64], R24 ;  /* 0x0000001850007986 */ /* 0x000fe8000c10190a */
[----:B------:R-:W-:Y:S04]  /*1690*/  STG.E desc[UR10][R80.64+0x80], R26 ;  /* 0x0000801a50007986 */ /* 0x000fe8000c10190a */
[----:B--2---:R-:W-:Y:S04]  /*16a0*/  STG.E desc[UR10][R80.64+0x100], R12 ;  /* 0x0001000c50007986 */ /* 0x004fe8000c10190a */
[----:B------:R-:W-:Y:S04]  /*16b0*/  STG.E desc[UR10][R80.64+0x180], R14 ;  /* 0x0001800e50007986 */ /* 0x000fe8000c10190a */
[----:B------:R-:W-:Y:S04]  /*16c0*/  STG.E desc[UR10][R82.64], R25 ;  /* 0x0000001952007986 */ /* 0x000fe8000c10190a */
[----:B------:R-:W-:Y:S04]  /*16d0*/  STG.E desc[UR10][R82.64+0x80], R27 ;  /* 0x0000801b52007986 */ /* 0x000fe8000c10190a */
[----:B------:R-:W-:Y:S04]  /*16e0*/  STG.E desc[UR10][R82.64+0x100], R13 ;  /* 0x0001000d52007986 */ /* 0x000fe8000c10190a */
[----:B------:R-:W-:Y:S04]  /*16f0*/  STG.E desc[UR10][R82.64+0x180], R15 ;  /* 0x0001800f52007986 */ /* 0x000fe8000c10190a */
[----:B------:R-:W-:Y:S04]  /*1700*/  STG.E desc[UR10][R84.64], R28 ;  /* 0x0000001c54007986 */ /* 0x000fe8000c10190a */
[----:B------:R-:W-:Y:S04]  /*1710*/  STG.E desc[UR10][R84.64+0x80], R30 ;  /* 0x0000801e54007986 */ /* 0x000fe8000c10190a */
[----:B---3--:R-:W-:Y:S04]  /*1720*/  STG.E desc[UR10][R84.64+0x100], R52 ;  /* 0x0001003454007986 */ /* 0x008fe8000c10190a */
[----:B------:R-:W-:Y:S04]  /*1730*/  STG.E desc[UR10][R84.64+0x180], R54 ;  /* 0x0001803654007986 */ /* 0x000fe8000c10190a */
[----:B------:R-:W-:Y:S04]  /*1740*/  STG.E desc[UR10][R86.64], R29 ;  /* 0x0000001d56007986 */ /* 0x000fe8000c10190a */
[----:B------:R-:W-:Y:S04]  /*1750*/  STG.E desc[UR10][R86.64+0x80], R31 ;  /* 0x0000801f56007986 */ /* 0x000fe8000c10190a */
[----:B------:R-:W-:Y:S04]  /*1760*/  STG.E desc[UR10][R86.64+0x100], R53 ;  /* 0x0001003556007986 */ /* 0x000fe8000c10190a */
[----:B------:R-:W-:Y:S04]  /*1770*/  STG.E desc[UR10][R86.64+0x180], R55 ;  /* 0x0001803756007986 */ /* 0x000fe8000c10190a */
[----:B------:R-:W-:Y:S04]  /*1780*/  STG.E desc[UR10][R88.64], R32 ;  /* 0x0000002058007986 */ /* 0x000fe8000c10190a */
[----:B------:R-:W-:Y:S04]  /*1790*/  STG.E desc[UR10][R88.64+0x80], R34 ;  /* 0x0000802258007986 */ /* 0x000fe8000c10190a */
[----:B----4-:R-:W-:Y:S04]  /*17a0*/  STG.E desc[UR10][R88.64+0x100], R56 ;  /* 0x0001003858007986 */ /* 0x010fe8000c10190a */
[----:B------:R-:W-:Y:S04]  /*17b0*/  STG.E desc[UR10][R88.64+0x180], R58 ;  /* 0x0001803a58007986 */ /* 0x000fe8000c10190a */
[----:B------:R-:W-:Y:S04]  /*17c0*/  STG.E desc[UR10][R64.64], R33 ;  /* 0x0000002140007986 */ /* 0x000fe8000c10190a */
[----:B------:R-:W-:Y:S04]  /*17d0*/  STG.E desc[UR10][R64.64+0x80], R35 ;  /* 0x0000802340007986 */ /* 0x000fe8000c10190a */
[----:B------:R-:W-:Y:S04]  /*17e0*/  STG.E desc[UR10][R64.64+0x100], R57 ;  /* 0x0001003940007986 */ /* 0x000fe8000c10190a */
[----:B------:R-:W-:Y:S04]  /*17f0*/  STG.E desc[UR10][R64.64+0x180], R59 ;  /* 0x0001803b40007986 */ /* 0x000fe8000c10190a */
[----:B------:R-:W-:Y:S04]  /*1800*/  STG.E desc[UR10][R6.64], R36 ;  /* 0x0000002406007986 */ /* 0x000fe8000c10190a */
[----:B------:R-:W-:Y:S04]  /*1810*/  STG.E desc[UR10][R6.64+0x80], R38 ;  /* 0x0000802606007986 */ /* 0x000fe8000c10190a */
[----:B-----5:R-:W-:Y:S04]  /*1820*/  STG.E desc[UR10][R6.64+0x100], R16 ;  /* 0x0001001006007986 */ /* 0x020fe8000c10190a */
[----:B------:R-:W-:Y:S04]  /*1830*/  STG.E desc[UR10][R6.64+0x180], R18 ;  /* 0x0001801206007986 */ /* 0x000fe8000c10190a */
        /* <DEDUP_REMOVED lines=22> */
[----:B0-----:R-:W-:Y:S04]  /*19a0*/  STG.E desc[UR10][R76.64+0x100], R8 ;  /* 0x000100084c007986 */ /* 0x001fe8000c10190a */
[----:B------:R-:W-:Y:S04]  /*19b0*/  STG.E desc[UR10][R76.64+0x180], R10 ;  /* 0x0001800a4c007986 */ /* 0x000fe8000c10190a */
[----:B------:R-:W-:Y:S04]  /*19c0*/  STG.E desc[UR10][R100.64], R49 ;  /* 0x0000003164007986 */ /* 0x000fe8000c10190a */
[----:B------:R-:W-:Y:S04]  /*19d0*/  STG.E desc[UR10][R100.64+0x80], R51 ;  /* 0x0000803364007986 */ /* 0x000fe8000c10190a */
[----:B------:R-:W-:Y:S04]  /*19e0*/  STG.E desc[UR10][R100.64+0x100], R9 ;  /* 0x0001000964007986 */ /* 0x000fe8000c10190a */
[----:B------:R-:W-:Y:S01]  /*19f0*/  STG.E desc[UR10][R100.64+0x180], R11 ;  /* 0x0001800b64007986 */ /* 0x000fe2000c10190a */
[----:B------:R-:W-:Y:S05]  /*1a00*/  EXIT ;  /* 0x000000000000794d */ /* 0x000fea0003800000 */
.L_x_0:
[----:B------:R-:W-:-:S00]  /*1a10*/  BRA `(.L_x_0) ;  /* 0xfffffffc00fc7947 */ /* 0x000fc0000383ffff */
[----:B------:R-:W-:-:S00]  /*1a20*/  NOP ;  /* 0x0000000000007918 */ /* 0x000fc00000000000 */
        /* <DEDUP_REMOVED lines=13> */
.L_x_1:


//--------------------- .nv.shared.gluon_mma      --------------------------
	.section	.nv.shared.gluon_mma,"aw",@nobits
	.sectionflags	@""
	.align	16
	.zero		1024


//--------------------- .nv.shared.reserved.0     --------------------------
	.section	.nv.shared.reserved.0,"aw",@nobits
	.weak		__nv_reservedSMEM_offset_0_alias
	.size		__nv_reservedSMEM_offset_0_alias, 0, 0
	.other		__nv_reservedSMEM_offset_0_alias,@"STO_CUDA_RESERVED_SHARED STV_DEFAULT"
__nv_reservedSMEM_offset_0_alias:
	.zero		0


//--------------------- .nv.constant0.gluon_mma   --------------------------
	.section	.nv.constant0.gluon_mma,"a",@progbits
	.sectionflags	@""
	.align	4
.nv.constant0.gluon_mma:
	.zero		568


//--------------------- SYMBOLS --------------------------

	.type		.nv.reservedSmem.offset0,@object
	.size		.nv.reservedSmem.offset0,0x4
